//
// Generated by NVIDIA NVVM Compiler
//
// Compiler Build ID: CL-36424714
// Cuda compilation tools, release 13.0, V13.0.88
// Based on NVVM 20.0.0
//

.version 9.0
.target sm_100
.address_size 64

	// .globl	kernel_vector_addition

.visible .entry kernel_vector_addition(
	.param .u64 .ptr .align 1 kernel_vector_addition_param_0,
	.param .u64 .ptr .align 1 kernel_vector_addition_param_1,
	.param .u64 .ptr .align 1 kernel_vector_addition_param_2,
	.param .u32 kernel_vector_addition_param_3
)
{
	.reg .pred 	%p<2>;
	.reg .b32 	%r<6>;
	.reg .b32 	%f<4>;
	.reg .b64 	%rd<11>;

	ld.param.u64 	%rd1, [kernel_vector_addition_param_0];
	ld.param.u64 	%rd2, [kernel_vector_addition_param_1];
	ld.param.u64 	%rd3, [kernel_vector_addition_param_2];
	ld.param.u32 	%r2, [kernel_vector_addition_param_3];
	mov.u32 	%r3, %ctaid.x;
	mov.u32 	%r4, %ntid.x;
	mov.u32 	%r5, %tid.x;
	mad.lo.s32 	%r1, %r3, %r4, %r5;
	setp.ge.s32 	%p1, %r1, %r2;
	@%p1 bra 	$L__BB0_2;
	cvta.to.global.u64 	%rd4, %rd1;
	cvta.to.global.u64 	%rd5, %rd2;
	cvta.to.global.u64 	%rd6, %rd3;
	mul.wide.s32 	%rd7, %r1, 4;
	add.s64 	%rd8, %rd4, %rd7;
	ld.global.f32 	%f1, [%rd8];
	add.s64 	%rd9, %rd5, %rd7;
	ld.global.f32 	%f2, [%rd9];
	add.f32 	%f3, %f1, %f2;
	add.s64 	%rd10, %rd6, %rd7;
	st.global.f32 	[%rd10], %f3;
$L__BB0_2:
	ret;

}


// ===== COMPILED SASS (sm_100) =====

	.target	sm_100

	.elftype	@"ET_EXEC"


//--------------------- .note.nv.tkinfo           --------------------------
	.section	.note.nv.tkinfo,"",@"SHT_NOTE"
	.sectionflags	@"SHF_NOTE_NV_TKINFO"
	.tkinfo
        /*0018*/ 	.word	0x00000002
        /*0030*/ 	.string	""
        /*0030*/ 	.string	"ptxas"
        /*0030*/ 	.string	"Cuda compilation tools, release 13.0, V13.0.88"
        /*0030*/ 	.string	"Build cuda_13.0.r13.0/compiler.36424714_0"
        /*0030*/ 	.string	"-arch sm_100 -m 64 "



//--------------------- .note.nv.cuinfo           --------------------------
	.section	.note.nv.cuinfo,"",@"SHT_NOTE"
	.sectionflags	@"SHF_NOTE_NV_CUINFO"
        /*0018*/ 	.short	0x0002
        /*001a*/ 	.short	0x0064
        /*001c*/ 	.short	0x0082
	.zero		2


//--------------------- .nv.info                  --------------------------
	.section	.nv.info,"",@"SHT_CUDA_INFO"
	.align	4


	//----- nvinfo : EIATTR_REGCOUNT
	.align		4
        /*0000*/ 	.byte	0x04, 0x2f
        /*0002*/ 	.short	(.L_1 - .L_0)
	.align		4
.L_0:
        /*0004*/ 	.word	index@(kernel_vector_addition)
        /*0008*/ 	.word	0x0000000c


	//----- nvinfo : EIATTR_FRAME_SIZE
	.align		4
.L_1:
        /*000c*/ 	.byte	0x04, 0x11
        /*000e*/ 	.short	(.L_3 - .L_2)
	.align		4
.L_2:
        /*0010*/ 	.word	index@(kernel_vector_addition)
        /*0014*/ 	.word	0x00000000


	//----- nvinfo : EIATTR_MIN_STACK_SIZE
	.align		4
.L_3:
        /*0018*/ 	.byte	0x04, 0x12
        /*001a*/ 	.short	(.L_5 - .L_4)
	.align		4
.L_4:
        /*001c*/ 	.word	index@(kernel_vector_addition)
        /*0020*/ 	.word	0x00000000
.L_5:


//--------------------- .nv.compat                --------------------------
	.section	.nv.compat,"",@"SHT_CUDA_COMPAT_INFO"
	.align	4
        /*0000*/ 	.byte	0x02, 0x09, 0x00, 0x00, 0x02, 0x02, 0x01, 0x00, 0x02, 0x05, 0x05, 0x00, 0x03, 0x07, 0x01, 0x01
        /*0010*/ 	.byte	0x02, 0x03, 0x00, 0x00, 0x02, 0x06, 0x01, 0x00, 0x04, 0x0b, 0x08, 0x00, 0x09, 0x00, 0x00, 0x00
        /*0020*/ 	.byte	0x00, 0x00, 0x00, 0x00


//--------------------- .nv.info.kernel_vector_addition --------------------------
	.section	.nv.info.kernel_vector_addition,"",@"SHT_CUDA_INFO"
	.sectionflags	@""
	.align	4


	//----- nvinfo : EIATTR_CUDA_API_VERSION
	.align		4
        /*0000*/ 	.byte	0x04, 0x37
        /*0002*/ 	.short	(.L_7 - .L_6)
.L_6:
        /*0004*/ 	.word	0x00000082


	//----- nvinfo : EIATTR_KPARAM_INFO
	.align		4
.L_7:
        /*0008*/ 	.byte	0x04, 0x17
        /*000a*/ 	.short	(.L_9 - .L_8)
.L_8:
        /*000c*/ 	.word	0x00000000
        /*0010*/ 	.short	0x0003
        /*0012*/ 	.short	0x0018
        /*0014*/ 	.byte	0x00, 0xf0, 0x11, 0x00


	//----- nvinfo : EIATTR_KPARAM_INFO
	.align		4
.L_9:
        /*0018*/ 	.byte	0x04, 0x17
        /*001a*/ 	.short	(.L_11 - .L_10)
.L_10:
        /*001c*/ 	.word	0x00000000
        /*0020*/ 	.short	0x0002
        /*0022*/ 	.short	0x0010
        /*0024*/ 	.byte	0x00, 0xf5, 0x21, 0x00


	//----- nvinfo : EIATTR_KPARAM_INFO
	.align		4
.L_11:
        /*0028*/ 	.byte	0x04, 0x17
        /*002a*/ 	.short	(.L_13 - .L_12)
.L_12:
        /*002c*/ 	.word	0x00000000
        /*0030*/ 	.short	0x0001
        /*0032*/ 	.short	0x0008
        /*0034*/ 	.byte	0x00, 0xf5, 0x21, 0x00


	//----- nvinfo : EIATTR_KPARAM_INFO
	.align		4
.L_13:
        /*0038*/ 	.byte	0x04, 0x17
        /*003a*/ 	.short	(.L_15 - .L_14)
.L_14:
        /*003c*/ 	.word	0x00000000
        /*0040*/ 	.short	0x0000
        /*0042*/ 	.short	0x0000
        /*0044*/ 	.byte	0x00, 0xf5, 0x21, 0x00


	//----- nvinfo : EIATTR_SPARSE_MMA_MASK
	.align		4
.L_15:
        /*0048*/ 	.byte	0x03, 0x50
        /*004a*/ 	.short	0x0000


	//----- nvinfo : EIATTR_MAXREG_COUNT
	.align		4
        /*004c*/ 	.byte	0x03, 0x1b
        /*004e*/ 	.short	0x00ff


	//----- nvinfo : EIATTR_MERCURY_ISA_VERSION
	.align		4
        /*0050*/ 	.byte	0x03, 0x5f
        /*0052*/ 	.short	0x0101


	//----- nvinfo : EIATTR_VRC_CTA_INIT_COUNT
	.align		4
        /*0054*/ 	.byte	0x02, 0x4a
	.zero		1
	.zero		1


	//----- nvinfo : EIATTR_EXIT_INSTR_OFFSETS
	.align		4
        /*0058*/ 	.byte	0x04, 0x1c
        /*005a*/ 	.short	(.L_17 - .L_16)


	//   ....[0]....
.L_16:
        /*005c*/ 	.word	0x00000070


	//   ....[1]....
        /*0060*/ 	.word	0x00000130


	//----- nvinfo : EIATTR_CBANK_PARAM_SIZE
	.align		4
.L_17:
        /*0064*/ 	.byte	0x03, 0x19
        /*0066*/ 	.short	0x001c


	//----- nvinfo : EIATTR_PARAM_CBANK
	.align		4
        /*0068*/ 	.byte	0x04, 0x0a
        /*006a*/ 	.short	(.L_19 - .L_18)
	.align		4
.L_18:
        /*006c*/ 	.word	index@(.nv.constant0.kernel_vector_addition)
        /*0070*/ 	.short	0x0380
        /*0072*/ 	.short	0x001c


	//----- nvinfo : EIATTR_SW_WAR
	.align		4
.L_19:
        /*0074*/ 	.byte	0x04, 0x36
        /*0076*/ 	.short	(.L_21 - .L_20)
.L_20:
        /*0078*/ 	.word	0x00000008
.L_21:


//--------------------- .nv.callgraph             --------------------------
	.section	.nv.callgraph,"",@"SHT_CUDA_CALLGRAPH"
	.align	4
	.sectionentsize	8
	.align		4
        /*0000*/ 	.word	0x00000000
	.align		4
        /*0004*/ 	.word	0xffffffff
	.align		4
        /*0008*/ 	.word	0x00000000
	.align		4
        /*000c*/ 	.word	0xfffffffe
	.align		4
        /*0010*/ 	.word	0x00000000
	.align		4
        /*0014*/ 	.word	0xfffffffd
	.align		4
        /*0018*/ 	.word	0x00000000
	.align		4
        /*001c*/ 	.word	0xfffffffc


//--------------------- .text.kernel_vector_addition --------------------------
	.section	.text.kernel_vector_addition,"ax",@progbits
	.align	128
        .global         kernel_vector_addition
        .type           kernel_vector_addition,@function
        .size           kernel_vector_addition,(.L_x_1 - kernel_vector_addition)
        .other          kernel_vector_addition,@"STO_CUDA_ENTRY STV_DEFAULT"
kernel_vector_addition:
.text.kernel_vector_addition:
[----:B------:R-:W-:Y:S01]  /*0000*/  LDC R1, c[0x0][0x37c] ;  /* 0x0000df00ff017b82 */ /* 0x000fe20000000800 */
[----:B------:R-:W0:Y:S07]  /*0010*/  S2R R0, SR_TID.X ;  /* 0x0000000000007919 */ /* 0x000e2e0000002100 */
[----:B------:R-:W0:Y:S01]  /*0020*/  S2UR UR4, SR_CTAID.X ;  /* 0x00000000000479c3 */ /* 0x000e220000002500 */
[----:B------:R-:W1:Y:S07]  /*0030*/  LDCU UR5, c[0x0][0x398] ;  /* 0x00007300ff0577ac */ /* 0x000e6e0008000800 */
[----:B------:R-:W0:Y:S02]  /*0040*/  LDC R9, c[0x0][0x360] ;  /* 0x0000d800ff097b82 */ /* 0x000e240000000800 */
[----:B0-----:R-:W-:-:S05]  /*0050*/  IMAD R9, R9, UR4, R0 ;  /* 0x0000000409097c24 */ /* 0x001fca000f8e0200 */
[----:B-1----:R-:W-:-:S13]  /*0060*/  ISETP.GE.AND P0, PT, R9, UR5, PT ;  /* 0x0000000509007c0c */ /* 0x002fda000bf06270 */
[----:B------:R-:W-:Y:S05]  /*0070*/  @P0 EXIT ;  /* 0x000000000000094d */ /* 0x000fea0003800000 */
[----:B------:R-:W0:Y:S01]  /*0080*/  LDC.64 R2, c[0x0][0x380] ;  /* 0x0000e000ff027b82 */ /* 0x000e220000000a00 */
[----:B------:R-:W1:Y:S07]  /*0090*/  LDCU.64 UR4, c[0x0][0x358] ;  /* 0x00006b00ff0477ac */ /* 0x000e6e0008000a00 */
[----:B------:R-:W2:Y:S08]  /*00a0*/  LDC.64 R4, c[0x0][0x388] ;  /* 0x0000e200ff047b82 */ /* 0x000eb00000000a00 */
[----:B------:R-:W3:Y:S01]  /*00b0*/  LDC.64 R6, c[0x0][0x390] ;  /* 0x0000e400ff067b82 */ /* 0x000ee20000000a00 */
[----:B0-----:R-:W-:-:S06]  /*00c0*/  IMAD.WIDE R2, R9, 0x4, R2 ;  /* 0x0000000409027825 */ /* 0x001fcc00078e0202 */
[----:B-1----:R-:W4:Y:S01]  /*00d0*/  LDG.E R2, desc[UR4][R2.64] ;  /* 0x0000000402027981 */ /* 0x002f22000c1e1900 */
[----:B--2---:R-:W-:-:S06]  /*00e0*/  IMAD.WIDE R4, R9, 0x4, R4 ;  /* 0x0000000409047825 */ /* 0x004fcc00078e0204 */
[----:B------:R-:W4:Y:S01]  /*00f0*/  LDG.E R5, desc[UR4][R4.64] ;  /* 0x0000000404057981 */ /* 0x000f22000c1e1900 */
[----:B---3--:R-:W-:-:S04]  /*0100*/  IMAD.WIDE R6, R9, 0x4, R6 ;  /* 0x0000000409067825 */ /* 0x008fc800078e0206 */
[----:B----4-:R-:W-:-:S05]  /*0110*/  FADD R9, R2, R5 ;  /* 0x0000000502097221 */ /* 0x010fca0000000000 */
[----:B------:R-:W-:Y:S01]  /*0120*/  STG.E desc[UR4][R6.64], R9 ;  /* 0x0000000906007986 */ /* 0x000fe2000c101904 */
[----:B------:R-:W-:Y:S05]  /*0130*/  EXIT ;  /* 0x000000000000794d */ /* 0x000fea0003800000 */
.L_x_0:
[----:B------:R-:W-:-:S00]  /*0140*/  BRA `(.L_x_0) ;  /* 0xfffffffc00fc7947 */ /* 0x000fc0000383ffff */
[----:B------:R-:W-:-:S00]  /*0150*/  NOP ;  /* 0x0000000000007918 */ /* 0x000fc00000000000 */
        /* <DEDUP_REMOVED lines=10> */
.L_x_1:


//--------------------- .nv.shared.reserved.0     --------------------------
	.section	.nv.shared.reserved.0,"aw",@nobits
	.weak		__nv_reservedSMEM_offset_0_alias
	.size		__nv_reservedSMEM_offset_0_alias, 0, 64
	.other		__nv_reservedSMEM_offset_0_alias,@"STO_CUDA_RESERVED_SHARED STV_DEFAULT"
__nv_reservedSMEM_offset_0_alias:
	.zero		0
	.zero		64


//--------------------- .nv.constant0.kernel_vector_addition --------------------------
	.section	.nv.constant0.kernel_vector_addition,"a",@progbits
	.sectionflags	@""
	.align	4
.nv.constant0.kernel_vector_addition:
	.zero		924


//--------------------- SYMBOLS --------------------------

	.type		.nv.reservedSmem.offset0,@object
	.size		.nv.reservedSmem.offset0,0x4
